	.headerflags	@"EF_CUDA_TEXMODE_UNIFIED EF_CUDA_64BIT_ADDRESS EF_CUDA_ACCELERATORS EF_CUDA_SM90 EF_CUDA_VIRTUAL_SM(EF_CUDA_SM90)"
	.elftype	@"ET_EXEC"


//--------------------- .nv.info                  --------------------------
	.section	.nv.info,"",@"SHT_CUDA_INFO"
	.align	4


	//----- nvinfo : EIATTR_REGCOUNT
	.align		4
        /*0000*/ 	.byte	0x04, 0x2f
        /*0002*/ 	.short	(.L_3 - .L_2)
	.align		4
.L_2:
        /*0004*/ 	.word	index@(triton_poi_fused__native_batch_norm_legit_no_training_add_convolution_relu_101)
        /*0008*/ 	.word	0x0000001b


	//----- nvinfo : EIATTR_MIN_STACK_SIZE
	.align		4
.L_3:
        /*000c*/ 	.byte	0x04, 0x12
        /*000e*/ 	.short	(.L_5 - .L_4)
	.align		4
.L_4:
        /*0010*/ 	.word	index@(triton_poi_fused__native_batch_norm_legit_no_training_add_convolution_relu_101)
        /*0014*/ 	.word	0x00000000


	//----- nvinfo : EIATTR_FRAME_SIZE
	.align		4
.L_5:
        /*0018*/ 	.byte	0x04, 0x11
        /*001a*/ 	.short	(.L_7 - .L_6)
	.align		4
.L_6:
        /*001c*/ 	.word	index@(triton_poi_fused__native_batch_norm_legit_no_training_add_convolution_relu_101)
        /*0020*/ 	.word	0x00000000


	//----- nvinfo : EIATTR_MIN_STACK_SIZE
	.align		4
.L_7:
        /*0024*/ 	.byte	0x04, 0x12
        /*0026*/ 	.short	(.L_9 - .L_8)
	.align		4
.L_8:
        /*0028*/ 	.word	index@(triton_poi_fused__native_batch_norm_legit_no_training_add_convolution_relu_101)
        /*002c*/ 	.word	0x00000000
.L_9:


//--------------------- .nv.info.triton_poi_fused__native_batch_norm_legit_no_training_add_convolution_relu_101 --------------------------
	.section	.nv.info.triton_poi_fused__native_batch_norm_legit_no_training_add_convolution_relu_101,"",@"SHT_CUDA_INFO"
	.sectionflags	@""
	.align	4


	//----- nvinfo : EIATTR_CUDA_API_VERSION
	.align		4
        /*0000*/ 	.byte	0x04, 0x37
        /*0002*/ 	.short	(.L_11 - .L_10)
.L_10:
        /*0004*/ 	.word	0x0000007c


	//----- nvinfo : EIATTR_KPARAM_INFO
	.align		4
.L_11:
        /*0008*/ 	.byte	0x04, 0x17
        /*000a*/ 	.short	(.L_13 - .L_12)
.L_12:
        /*000c*/ 	.word	0x00000000
        /*0010*/ 	.short	0x0008
        /*0012*/ 	.short	0x0040
        /*0014*/ 	.byte	0x00, 0xf0, 0x11, 0x00


	//----- nvinfo : EIATTR_KPARAM_INFO
	.align		4
.L_13:
        /*0018*/ 	.byte	0x04, 0x17
        /*001a*/ 	.short	(.L_15 - .L_14)
.L_14:
        /*001c*/ 	.word	0x00000000
        /*0020*/ 	.short	0x0007
        /*0022*/ 	.short	0x0038
        /*0024*/ 	.byte	0x00, 0xf4, 0x21, 0x00


	//----- nvinfo : EIATTR_KPARAM_INFO
	.align		4
.L_15:
        /*0028*/ 	.byte	0x04, 0x17
        /*002a*/ 	.short	(.L_17 - .L_16)
.L_16:
        /*002c*/ 	.word	0x00000000
        /*0030*/ 	.short	0x0006
        /*0032*/ 	.short	0x0030
        /*0034*/ 	.byte	0x00, 0xf4, 0x21, 0x00


	//----- nvinfo : EIATTR_KPARAM_INFO
	.align		4
.L_17:
        /*0038*/ 	.byte	0x04, 0x17
        /*003a*/ 	.short	(.L_19 - .L_18)
.L_18:
        /*003c*/ 	.word	0x00000000
        /*0040*/ 	.short	0x0005
        /*0042*/ 	.short	0x0028
        /*0044*/ 	.byte	0x00, 0xf4, 0x21, 0x00


	//----- nvinfo : EIATTR_KPARAM_INFO
	.align		4
.L_19:
        /*0048*/ 	.byte	0x04, 0x17
        /*004a*/ 	.short	(.L_21 - .L_20)
.L_20:
        /*004c*/ 	.word	0x00000000
        /*0050*/ 	.short	0x0004
        /*0052*/ 	.short	0x0020
        /*0054*/ 	.byte	0x00, 0xf4, 0x21, 0x00


	//----- nvinfo : EIATTR_KPARAM_INFO
	.align		4
.L_21:
        /*0058*/ 	.byte	0x04, 0x17
        /*005a*/ 	.short	(.L_23 - .L_22)
.L_22:
        /*005c*/ 	.word	0x00000000
        /*0060*/ 	.short	0x0003
        /*0062*/ 	.short	0x0018
        /*0064*/ 	.byte	0x00, 0xf4, 0x21, 0x00


	//----- nvinfo : EIATTR_KPARAM_INFO
	.align		4
.L_23:
        /*0068*/ 	.byte	0x04, 0x17
        /*006a*/ 	.short	(.L_25 - .L_24)
.L_24:
        /*006c*/ 	.word	0x00000000
        /*0070*/ 	.short	0x0002
        /*0072*/ 	.short	0x0010
        /*0074*/ 	.byte	0x00, 0xf4, 0x21, 0x00


	//----- nvinfo : EIATTR_KPARAM_INFO
	.align		4
.L_25:
        /*0078*/ 	.byte	0x04, 0x17
        /*007a*/ 	.short	(.L_27 - .L_26)
.L_26:
        /*007c*/ 	.word	0x00000000
        /*0080*/ 	.short	0x0001
        /*0082*/ 	.short	0x0008
        /*0084*/ 	.byte	0x00, 0xf4, 0x21, 0x00


	//----- nvinfo : EIATTR_KPARAM_INFO
	.align		4
.L_27:
        /*0088*/ 	.byte	0x04, 0x17
        /*008a*/ 	.short	(.L_29 - .L_28)
.L_28:
        /*008c*/ 	.word	0x00000000
        /*0090*/ 	.short	0x0000
        /*0092*/ 	.short	0x0000
        /*0094*/ 	.byte	0x00, 0xf4, 0x21, 0x00


	//----- nvinfo : EIATTR_SPARSE_MMA_MASK
	.align		4
.L_29:
        /*0098*/ 	.byte	0x03, 0x50
        /*009a*/ 	.short	0x0000


	//----- nvinfo : EIATTR_MAXREG_COUNT
	.align		4
        /*009c*/ 	.byte	0x03, 0x1b
        /*009e*/ 	.short	0x00ff


	//----- nvinfo : EIATTR_EXIT_INSTR_OFFSETS
	.align		4
        /*00a0*/ 	.byte	0x04, 0x1c
        /*00a2*/ 	.short	(.L_31 - .L_30)


	//   ....[0]....
.L_30:
        /*00a4*/ 	.word	0x000004e0


	//----- nvinfo : EIATTR_REQNTID
	.align		4
.L_31:
        /*00a8*/ 	.byte	0x04, 0x10
        /*00aa*/ 	.short	(.L_33 - .L_32)
.L_32:
        /*00ac*/ 	.word	0x00000080
        /*00b0*/ 	.word	0x00000001
        /*00b4*/ 	.word	0x00000001


	//----- nvinfo : EIATTR_CBANK_PARAM_SIZE
	.align		4
.L_33:
        /*00b8*/ 	.byte	0x03, 0x19
        /*00ba*/ 	.short	0x0044


	//----- nvinfo : EIATTR_PARAM_CBANK
	.align		4
        /*00bc*/ 	.byte	0x04, 0x0a
        /*00be*/ 	.short	(.L_35 - .L_34)
	.align		4
.L_34:
        /*00c0*/ 	.word	index@(.nv.constant0.triton_poi_fused__native_batch_norm_legit_no_training_add_convolution_relu_101)
        /*00c4*/ 	.short	0x0210
        /*00c6*/ 	.short	0x0044


	//----- nvinfo : EIATTR_SW_WAR
	.align		4
.L_35:
        /*00c8*/ 	.byte	0x04, 0x36
        /*00ca*/ 	.short	(.L_37 - .L_36)
.L_36:
        /*00cc*/ 	.word	0x00000008
.L_37:


//--------------------- .nv.callgraph             --------------------------
	.section	.nv.callgraph,"",@"SHT_CUDA_CALLGRAPH"
	.align	4
	.sectionentsize	8
	.align		4
        /*0000*/ 	.word	0x00000000
	.align		4
        /*0004*/ 	.word	0xffffffff
	.align		4
        /*0008*/ 	.word	0x00000000
	.align		4
        /*000c*/ 	.word	0xfffffffe
	.align		4
        /*0010*/ 	.word	0x00000000
	.align		4
        /*0014*/ 	.word	0xfffffffd
	.align		4
        /*0018*/ 	.word	0x00000000
	.align		4
        /*001c*/ 	.word	0xfffffffc


//--------------------- .nv.constant4             --------------------------
	.section	.nv.constant4,"a",@progbits
	.align	8
	.align		8
.nv.constant4:
        /*0000*/ 	.dword	_$_str
	.align		8
        /*0008*/ 	.dword	_$_str_$_2


//--------------------- .text.triton_poi_fused__native_batch_norm_legit_no_training_add_convolution_relu_101 --------------------------
	.section	.text.triton_poi_fused__native_batch_norm_legit_no_training_add_convolution_relu_101,"ax",@progbits
	.align	128
        .global         triton_poi_fused__native_batch_norm_legit_no_training_add_convolution_relu_101
        .type           triton_poi_fused__native_batch_norm_legit_no_training_add_convolution_relu_101,@function
        .size           triton_poi_fused__native_batch_norm_legit_no_training_add_convolution_relu_101,(.L_x_1 - triton_poi_fused__native_batch_norm_legit_no_training_add_convolution_relu_101)
        .other          triton_poi_fused__native_batch_norm_legit_no_training_add_convolution_relu_101,@"STO_CUDA_ENTRY STV_DEFAULT"
triton_poi_fused__native_batch_norm_legit_no_training_add_convolution_relu_101:
.text.triton_poi_fused__native_batch_norm_legit_no_training_add_convolution_relu_101:
[----:B------:R-:W-:Y:S01]  /*0000*/  LDC R1, c[0x0][0x28] ;  /* 0x00000a00ff017b82 */ /* 0x000fe20000000800 */
[----:B------:R-:W1:Y:S07]  /*0010*/  S2R R0, SR_TID.X ;  /* 0x0000000000007919 */ /* 0x000e6e0000002100 */
[----:B------:R-:W2:Y:S01]  /*0020*/  LDC.64 R20, c[0x0][0x228] ;  /* 0x00008a00ff147b82 */ /* 0x000ea20000000a00 */
[----:B------:R-:W-:Y:S01]  /*0030*/  ULDC.64 UR4, c[0x0][0x208] ;  /* 0x0000820000047ab9 */ /* 0x000fe20000000a00 */
[----:B------:R-:W3:Y:S06]  /*0040*/  S2R R5, SR_CTAID.X ;  /* 0x0000000000057919 */ /* 0x000eec0000002500 */
[----:B------:R-:W4:Y:S08]  /*0050*/  LDC.64 R18, c[0x0][0x218] ;  /* 0x00008600ff127b82 */ /* 0x000f300000000a00 */
[----:B------:R-:W5:Y:S08]  /*0060*/  LDC.64 R22, c[0x0][0x220] ;  /* 0x00008800ff167b82 */ /* 0x000f700000000a00 */
[----:B------:R-:W4:Y:S01]  /*0070*/  LDC.64 R16, c[0x0][0x230] ;  /* 0x00008c00ff107b82 */ /* 0x000f220000000a00 */
[----:B-1----:R-:W-:-:S07]  /*0080*/  SHF.L.U32 R0, R0, 0x2, RZ ;  /* 0x0000000200007819 */ /* 0x002fce00000006ff */
[----:B------:R-:W1:Y:S01]  /*0090*/  LDC.64 R10, c[0x0][0x238] ;  /* 0x00008e00ff0a7b82 */ /* 0x000e620000000a00 */
[----:B---3--:R-:W-:Y:S02]  /*00a0*/  SHF.R.S32.HI R3, RZ, 0x16, R5 ;  /* 0x00000016ff037819 */ /* 0x008fe40000011405 */
[----:B------:R-:W-:Y:S02]  /*00b0*/  LOP3.LUT R0, R0, 0x1fc, RZ, 0xc0, !PT ;  /* 0x000001fc00007812 */ /* 0x000fe400078ec0ff */
[----:B------:R-:W-:-:S03]  /*00c0*/  SGXT R3, R3, 0x1 ;  /* 0x000000010303781a */ /* 0x000fc60000000200 */
[----:B------:R-:W3:Y:S01]  /*00d0*/  LDC.64 R8, c[0x0][0x240] ;  /* 0x00009000ff087b82 */ /* 0x000ee20000000a00 */
[----:B------:R-:W-:-:S04]  /*00e0*/  LEA R0, R5, R0, 0x9 ;  /* 0x0000000005007211 */ /* 0x000fc800078e48ff */
[----:B------:R-:W-:-:S04]  /*00f0*/  LEA.HI R3, R3, R0, RZ, 0x8 ;  /* 0x0000000003037211 */ /* 0x000fc800078f40ff */
[----:B------:R-:W-:-:S04]  /*0100*/  SHF.R.S32.HI R3, RZ, 0x8, R3 ;  /* 0x00000008ff037819 */ /* 0x000fc80000011403 */
[----:B------:R-:W-:-:S04]  /*0110*/  LEA.HI R2, R3, R3, RZ, 0x6 ;  /* 0x0000000303027211 */ /* 0x000fc800078f30ff */
[----:B------:R-:W-:-:S04]  /*0120*/  LOP3.LUT R2, R2, 0xffffffc0, RZ, 0xc0, !PT ;  /* 0xffffffc002027812 */ /* 0x000fc800078ec0ff */
[----:B------:R-:W-:Y:S02]  /*0130*/  IADD3 R15, R3, -R2, RZ ;  /* 0x80000002030f7210 */ /* 0x000fe40007ffe0ff */
[----:B------:R-:W1:Y:S03]  /*0140*/  LDC.64 R2, c[0x0][0x210] ;  /* 0x00008400ff027b82 */ /* 0x000e660000000a00 */
[----:B--2---:R-:W-:-:S05]  /*0150*/  IMAD.WIDE R20, R15, 0x4, R20 ;  /* 0x000000040f147825 */ /* 0x004fca00078e0214 */
[----:B------:R5:W2:Y:S01]  /*0160*/  LDG.E.EL R14, desc[UR4][R20.64] ;  /* 0x00000004140e7981 */ /* 0x000aa2000c2e1900 */
[----:B----4-:R-:W-:-:S05]  /*0170*/  IMAD.WIDE R18, R15, 0x4, R18 ;  /* 0x000000040f127825 */ /* 0x010fca00078e0212 */
[----:B------:R4:W2:Y:S01]  /*0180*/  LDG.E.EL R13, desc[UR4][R18.64] ;  /* 0x00000004120d7981 */ /* 0x0008a2000c2e1900 */
[----:B-----5:R-:W-:-:S04]  /*0190*/  IMAD.WIDE R20, R15, 0x4, R22 ;  /* 0x000000040f147825 */ /* 0x020fc800078e0216 */
[----:B01----:R-:W-:Y:S01]  /*01a0*/  IMAD.WIDE R2, R0, 0x4, R2 ;  /* 0x0000000400027825 */ /* 0x003fe200078e0202 */
[----:B------:R-:W5:Y:S04]  /*01b0*/  LDG.E.EL R12, desc[UR4][R20.64] ;  /* 0x00000004140c7981 */ /* 0x000f68000c2e1900 */
[----:B------:R-:W5:Y:S01]  /*01c0*/  LDG.E.128 R4, desc[UR4][R2.64] ;  /* 0x0000000402047981 */ /* 0x000f62000c1e1d00 */
[----:B------:R-:W-:-:S04]  /*01d0*/  IMAD.WIDE R22, R15, 0x4, R16 ;  /* 0x000000040f167825 */ /* 0x000fc800078e0210 */
[----:B------:R-:W-:Y:S02]  /*01e0*/  IMAD.WIDE R16, R15, 0x4, R10 ;  /* 0x000000040f107825 */ /* 0x000fe400078e020a */
[----:B------:R-:W5:Y:S04]  /*01f0*/  LDG.E.EL R15, desc[UR4][R22.64] ;  /* 0x00000004160f7981 */ /* 0x000f68000c2e1900 */
[----:B------:R0:W5:Y:S01]  /*0200*/  LDG.E.EL R16, desc[UR4][R16.64] ;  /* 0x0000000410107981 */ /* 0x000162000c2e1900 */
[----:B---3--:R-:W-:-:S06]  /*0210*/  IMAD.WIDE R8, R0, 0x4, R8 ;  /* 0x0000000400087825 */ /* 0x008fcc00078e0208 */
[----:B------:R-:W3:Y:S01]  /*0220*/  LDG.E.128 R8, desc[UR4][R8.64] ;  /* 0x0000000408087981 */ /* 0x000ee2000c1e1d00 */
[----:B----4-:R-:W-:Y:S01]  /*0230*/  HFMA2.MMA R18, -RZ, RZ, 1.625, 0 ;  /* 0x3e800000ff127435 */ /* 0x010fe200000001ff */
[----:B--2---:R-:W-:-:S04]  /*0240*/  FADD R14, R14, 9.9999997473787516356e-06 ;  /* 0x3727c5ac0e0e7421 */ /* 0x004fc80000000000 */
[----:B------:R-:W1:Y:S02]  /*0250*/  MUFU.SQRT R24, R14 ;  /* 0x0000000e00187308 */ /* 0x000e640000002000 */
[C---:B-1----:R-:W-:Y:S02]  /*0260*/  FSETP.GT.AND P0, PT, R24.reuse, 8.50705917302346158658e+37, PT ;  /* 0x7e8000001800780b */ /* 0x042fe40003f04000 */
[----:B------:R-:W-:-:S11]  /*0270*/  FSETP.GEU.AND P1, PT, R24, 1.175494350822287508e-38, PT ;  /* 0x008000001800780b */ /* 0x000fd60003f2e000 */
[----:B------:R-:W-:-:S04]  /*0280*/  @P0 FMUL R24, R24, 0.25 ;  /* 0x3e80000018180820 */ /* 0x000fc80000400000 */
[----:B------:R-:W-:-:S06]  /*0290*/  @!P1 FMUL R24, R24, 16777216 ;  /* 0x4b80000018189820 */ /* 0x000fcc0000400000 */
[----:B------:R-:W1:Y:S01]  /*02a0*/  MUFU.RCP R24, R24 ;  /* 0x0000001800187308 */ /* 0x000e620000001000 */
[----:B0-----:R-:W-:Y:S01]  /*02b0*/  FSEL R17, R18, 1, P0 ;  /* 0x3f80000012117808 */ /* 0x001fe20000000000 */
[--C-:B-----5:R-:W-:Y:S01]  /*02c0*/  FADD R4, R4, R13.reuse ;  /* 0x0000000d04047221 */ /* 0x120fe20000000000 */
[--C-:B------:R-:W-:Y:S01]  /*02d0*/  FADD R5, R5, R13.reuse ;  /* 0x0000000d05057221 */ /* 0x100fe20000000000 */
[--C-:B------:R-:W-:Y:S01]  /*02e0*/  FADD R6, R6, R13.reuse ;  /* 0x0000000d06067221 */ /* 0x100fe20000000000 */
[----:B------:R-:W-:Y:S01]  /*02f0*/  FADD R7, R7, R13 ;  /* 0x0000000d07077221 */ /* 0x000fe20000000000 */
[----:B------:R-:W-:Y:S01]  /*0300*/  @!P1 FMUL R17, R17, 16777216 ;  /* 0x4b80000011119820 */ /* 0x000fe20000400000 */
[----:B------:R-:W0:Y:S01]  /*0310*/  LDC.64 R18, c[0x0][0x248] ;  /* 0x00009200ff127b82 */ /* 0x000e220000000a00 */
[C---:B------:R-:W-:Y:S01]  /*0320*/  FADD R14, -R12.reuse, R4 ;  /* 0x000000040c0e7221 */ /* 0x040fe20000000100 */
[C---:B------:R-:W-:Y:S01]  /*0330*/  FADD R20, -R12.reuse, R5 ;  /* 0x000000050c147221 */ /* 0x040fe20000000100 */
[C---:B------:R-:W-:Y:S01]  /*0340*/  FADD R22, -R12.reuse, R6 ;  /* 0x000000060c167221 */ /* 0x040fe20000000100 */
[----:B------:R-:W-:Y:S01]  /*0350*/  FADD R12, -R12, R7 ;  /* 0x000000070c0c7221 */ /* 0x000fe20000000100 */
[----:B-1----:R-:W-:-:S04]  /*0360*/  FMUL R17, R24, R17 ;  /* 0x0000001118117220 */ /* 0x002fc80000400000 */
[C---:B------:R-:W-:Y:S01]  /*0370*/  FMUL R14, R17.reuse, R14 ;  /* 0x0000000e110e7220 */ /* 0x040fe20000400000 */
[C---:B------:R-:W-:Y:S01]  /*0380*/  FMUL R21, R17.reuse, R20 ;  /* 0x0000001411157220 */ /* 0x040fe20000400000 */
[C---:B------:R-:W-:Y:S01]  /*0390*/  FMUL R13, R17.reuse, R22 ;  /* 0x00000016110d7220 */ /* 0x040fe20000400000 */
[----:B------:R-:W-:Y:S01]  /*03a0*/  FMUL R17, R17, R12 ;  /* 0x0000000c11117220 */ /* 0x000fe20000400000 */
[C-C-:B------:R-:W-:Y:S01]  /*03b0*/  FFMA R14, R15.reuse, R14, R16.reuse ;  /* 0x0000000e0f0e7223 */ /* 0x140fe20000000010 */
[C-C-:B------:R-:W-:Y:S01]  /*03c0*/  FFMA R21, R15.reuse, R21, R16.reuse ;  /* 0x000000150f157223 */ /* 0x140fe20000000010 */
[C-C-:B------:R-:W-:Y:S01]  /*03d0*/  FFMA R13, R15.reuse, R13, R16.reuse ;  /* 0x0000000d0f0d7223 */ /* 0x140fe20000000010 */
[----:B------:R-:W-:Y:S02]  /*03e0*/  FFMA R17, R15, R17, R16 ;  /* 0x000000110f117223 */ /* 0x000fe40000000010 */
[----:B------:R-:W-:Y:S02]  /*03f0*/  FSETP.GEU.AND P3, PT, R14, RZ, PT ;  /* 0x000000ff0e00720b */ /* 0x000fe40003f6e000 */
[----:B------:R-:W-:-:S02]  /*0400*/  FSETP.GEU.AND P2, PT, R21, RZ, PT ;  /* 0x000000ff1500720b */ /* 0x000fc40003f4e000 */
[----:B------:R-:W-:Y:S02]  /*0410*/  FSETP.GEU.AND P1, PT, R13, RZ, PT ;  /* 0x000000ff0d00720b */ /* 0x000fe40003f2e000 */
[----:B------:R-:W-:Y:S02]  /*0420*/  FSETP.GEU.AND P0, PT, R17, RZ, PT ;  /* 0x000000ff1100720b */ /* 0x000fe40003f0e000 */
[----:B------:R-:W-:Y:S02]  /*0430*/  FSEL R15, R14, RZ, P3 ;  /* 0x000000ff0e0f7208 */ /* 0x000fe40001800000 */
[----:B------:R-:W-:Y:S02]  /*0440*/  FSEL R12, R21, RZ, P2 ;  /* 0x000000ff150c7208 */ /* 0x000fe40001000000 */
[----:B------:R-:W-:Y:S02]  /*0450*/  FSEL R13, R13, RZ, P1 ;  /* 0x000000ff0d0d7208 */ /* 0x000fe40000800000 */
[----:B------:R-:W-:Y:S01]  /*0460*/  FSEL R14, R17, RZ, P0 ;  /* 0x000000ff110e7208 */ /* 0x000fe20000000000 */
[----:B---3--:R-:W-:Y:S01]  /*0470*/  FADD R8, R8, R15 ;  /* 0x0000000f08087221 */ /* 0x008fe20000000000 */
[----:B------:R-:W-:Y:S01]  /*0480*/  FADD R9, R9, R12 ;  /* 0x0000000c09097221 */ /* 0x000fe20000000000 */
[----:B------:R-:W-:Y:S01]  /*0490*/  FADD R10, R10, R13 ;  /* 0x0000000d0a0a7221 */ /* 0x000fe20000000000 */
[----:B0-----:R-:W-:-:S04]  /*04a0*/  IMAD.WIDE R18, R0, 0x4, R18 ;  /* 0x0000000400127825 */ /* 0x001fc800078e0212 */
[----:B------:R-:W-:Y:S01]  /*04b0*/  FADD R11, R11, R14 ;  /* 0x0000000e0b0b7221 */ /* 0x000fe20000000000 */
[----:B------:R-:W-:Y:S04]  /*04c0*/  STG.E.128 desc[UR4][R2.64], R4 ;  /* 0x0000000402007986 */ /* 0x000fe8000c101d04 */
[----:B------:R-:W-:Y:S01]  /*04d0*/  STG.E.128 desc[UR4][R18.64], R8 ;  /* 0x0000000812007986 */ /* 0x000fe2000c101d04 */
[----:B------:R-:W-:Y:S05]  /*04e0*/  EXIT ;  /* 0x000000000000794d */ /* 0x000fea0003800000 */
.L_x_0:
[----:B------:R-:W-:-:S00]  /*04f0*/  BRA `(.L_x_0) ;  /* 0xfffffffc00fc7947 */ /* 0x000fc0000383ffff */
[----:B------:R-:W-:-:S00]  /*0500*/  NOP ;  /* 0x0000000000007918 */ /* 0x000fc00000000000 */
[----:B------:R-:W-:-:S00]  /*0510*/  NOP ;  /* 0x0000000000007918 */ /* 0x000fc00000000000 */
[----:B------:R-:W-:-:S00]  /*0520*/  NOP ;  /* 0x0000000000007918 */ /* 0x000fc00000000000 */
[----:B------:R-:W-:-:S00]  /*0530*/  NOP ;  /* 0x0000000000007918 */ /* 0x000fc00000000000 */
[----:B------:R-:W-:-:S00]  /*0540*/  NOP ;  /* 0x0000000000007918 */ /* 0x000fc00000000000 */
[----:B------:R-:W-:-:S00]  /*0550*/  NOP ;  /* 0x0000000000007918 */ /* 0x000fc00000000000 */
[----:B------:R-:W-:-:S00]  /*0560*/  NOP ;  /* 0x0000000000007918 */ /* 0x000fc00000000000 */
[----:B------:R-:W-:-:S00]  /*0570*/  NOP ;  /* 0x0000000000007918 */ /* 0x000fc00000000000 */
.L_x_1:


//--------------------- .nv.global.init           --------------------------
	.section	.nv.global.init,"aw",@progbits
.nv.global.init:
	.type		_$_str,@object
	.size		_$_str,(_$_str_$_2 - _$_str)
_$_str:
        /*0000*/ 	.byte	0x5f, 0x5f, 0x43, 0x55, 0x44, 0x41, 0x5f, 0x46, 0x54, 0x5a, 0x00
	.type		_$_str_$_2,@object
	.size		_$_str_$_2,(.L_1 - _$_str_$_2)
_$_str_$_2:
        /*000b*/ 	.byte	0x5f, 0x5f, 0x43, 0x55, 0x44, 0x41, 0x5f, 0x50, 0x52, 0x45, 0x43, 0x5f, 0x53, 0x51, 0x52, 0x54
        /*001b*/ 	.byte	0x00
.L_1:


//--------------------- .nv.constant0.triton_poi_fused__native_batch_norm_legit_no_training_add_convolution_relu_101 --------------------------
	.section	.nv.constant0.triton_poi_fused__native_batch_norm_legit_no_training_add_convolution_relu_101,"a",@progbits
	.sectionflags	@""
	.align	4
.nv.constant0.triton_poi_fused__native_batch_norm_legit_no_training_add_convolution_relu_101:
	.zero		596
